//
// Generated by NVIDIA NVVM Compiler
//
// Compiler Build ID: CL-36424714
// Cuda compilation tools, release 13.0, V13.0.88
// Based on NVVM 20.0.0
//

.version 9.0
.target sm_100
.address_size 64

	// .globl	_Z19aten_sigmoid_kernelPfS_
.global .align 4 .b8 x[16384];
.global .align 4 .b8 t1[16384];
.global .align 4 .b8 t2[16384];
.global .align 4 .b8 t3[16384];
.global .align 4 .b8 result[16384];

.visible .entry _Z19aten_sigmoid_kernelPfS_(
	.param .u64 .ptr .align 1 _Z19aten_sigmoid_kernelPfS__param_0,
	.param .u64 .ptr .align 1 _Z19aten_sigmoid_kernelPfS__param_1
)
{
	.reg .pred 	%p<4>;
	.reg .b32 	%r<10>;
	.reg .b32 	%f<13>;
	.reg .b64 	%rd<18>;

	ld.param.u64 	%rd1, [_Z19aten_sigmoid_kernelPfS__param_0];
	ld.param.u64 	%rd2, [_Z19aten_sigmoid_kernelPfS__param_1];
	mov.u32 	%r2, %tid.y;
	mov.u32 	%r3, %ctaid.y;
	mov.u32 	%r4, %ntid.y;
	mul.lo.s32 	%r5, %r3, %r4;
	mov.u32 	%r6, %tid.x;
	mov.u32 	%r7, %ctaid.x;
	mov.u32 	%r8, %ntid.x;
	mad.lo.s32 	%r1, %r7, %r8, %r6;
	or.b32  	%r9, %r5, %r2;
	setp.ne.s32 	%p1, %r9, 0;
	setp.gt.s32 	%p2, %r1, 4095;
	or.pred  	%p3, %p1, %p2;
	@%p3 bra 	$L__BB0_2;
	cvta.to.global.u64 	%rd3, %rd1;
	cvta.to.global.u64 	%rd4, %rd2;
	mul.wide.s32 	%rd5, %r1, 4;
	add.s64 	%rd6, %rd3, %rd5;
	ld.global.f32 	%f1, [%rd6];
	mov.u64 	%rd7, x;
	add.s64 	%rd8, %rd7, %rd5;
	st.global.f32 	[%rd8], %f1;
	neg.f32 	%f2, %f1;
	mov.u64 	%rd9, t1;
	add.s64 	%rd10, %rd9, %rd5;
	st.global.f32 	[%rd10], %f2;
	mul.f32 	%f3, %f1, 0fBFB8AA3B;
	ex2.approx.f32 	%f4, %f3;
	mov.u64 	%rd11, t2;
	add.s64 	%rd12, %rd11, %rd5;
	st.global.f32 	[%rd12], %f4;
	add.f32 	%f5, %f4, 0f3F800000;
	mov.u64 	%rd13, t3;
	add.s64 	%rd14, %rd13, %rd5;
	st.global.f32 	[%rd14], %f5;
	rcp.rn.f32 	%f6, %f5;
	mov.u64 	%rd15, result;
	add.s64 	%rd16, %rd15, %rd5;
	st.global.f32 	[%rd16], %f6;
	add.s64 	%rd17, %rd4, %rd5;
	st.global.f32 	[%rd17], %f6;
	ld.global.f32 	%f7, [%rd6];
	st.global.f32 	[%rd8], %f7;
	neg.f32 	%f8, %f7;
	st.global.f32 	[%rd10], %f8;
	mul.f32 	%f9, %f7, 0fBFB8AA3B;
	ex2.approx.f32 	%f10, %f9;
	st.global.f32 	[%rd12], %f10;
	add.f32 	%f11, %f10, 0f3F800000;
	st.global.f32 	[%rd14], %f11;
	rcp.rn.f32 	%f12, %f11;
	st.global.f32 	[%rd16], %f12;
	st.global.f32 	[%rd17], %f12;
$L__BB0_2:
	ret;

}


// ===== COMPILED SASS (sm_100) =====

	.target	sm_100

	.elftype	@"ET_EXEC"


//--------------------- .note.nv.tkinfo           --------------------------
	.section	.note.nv.tkinfo,"",@"SHT_NOTE"
	.sectionflags	@"SHF_NOTE_NV_TKINFO"
	.tkinfo
        /*0018*/ 	.word	0x00000002
        /*0030*/ 	.string	""
        /*0030*/ 	.string	"ptxas"
        /*0030*/ 	.string	"Cuda compilation tools, release 13.0, V13.0.88"
        /*0030*/ 	.string	"Build cuda_13.0.r13.0/compiler.36424714_0"
        /*0030*/ 	.string	"-arch sm_100 -m 64 "



//--------------------- .note.nv.cuinfo           --------------------------
	.section	.note.nv.cuinfo,"",@"SHT_NOTE"
	.sectionflags	@"SHF_NOTE_NV_CUINFO"
        /*0018*/ 	.short	0x0002
        /*001a*/ 	.short	0x0064
        /*001c*/ 	.short	0x0082
	.zero		2


//--------------------- .nv.info                  --------------------------
	.section	.nv.info,"",@"SHT_CUDA_INFO"
	.align	4


	//----- nvinfo : EIATTR_REGCOUNT
	.align		4
        /*0000*/ 	.byte	0x04, 0x2f
        /*0002*/ 	.short	(.L_6 - .L_5)
	.align		4
.L_5:
        /*0004*/ 	.word	index@(_Z19aten_sigmoid_kernelPfS_)
        /*0008*/ 	.word	0x0000001c


	//----- nvinfo : EIATTR_FRAME_SIZE
	.align		4
.L_6:
        /*000c*/ 	.byte	0x04, 0x11
        /*000e*/ 	.short	(.L_8 - .L_7)
	.align		4
.L_7:
        /*0010*/ 	.word	index@($__internal_0_$__cuda_sm20_rcp_rn_f32_slowpath)
        /*0014*/ 	.word	0x00000000


	//----- nvinfo : EIATTR_FRAME_SIZE
	.align		4
.L_8:
        /*0018*/ 	.byte	0x04, 0x11
        /*001a*/ 	.short	(.L_10 - .L_9)
	.align		4
.L_9:
        /*001c*/ 	.word	index@(_Z19aten_sigmoid_kernelPfS_)
        /*0020*/ 	.word	0x00000000


	//----- nvinfo : EIATTR_MIN_STACK_SIZE
	.align		4
.L_10:
        /*0024*/ 	.byte	0x04, 0x12
        /*0026*/ 	.short	(.L_12 - .L_11)
	.align		4
.L_11:
        /*0028*/ 	.word	index@(_Z19aten_sigmoid_kernelPfS_)
        /*002c*/ 	.word	0x00000000
.L_12:


//--------------------- .nv.compat                --------------------------
	.section	.nv.compat,"",@"SHT_CUDA_COMPAT_INFO"
	.align	4
        /*0000*/ 	.byte	0x02, 0x09, 0x00, 0x00, 0x02, 0x02, 0x01, 0x00, 0x02, 0x05, 0x05, 0x00, 0x03, 0x07, 0x01, 0x01
        /*0010*/ 	.byte	0x02, 0x03, 0x00, 0x00, 0x02, 0x06, 0x01, 0x00, 0x04, 0x0b, 0x08, 0x00, 0x01, 0x00, 0x00, 0x00
        /*0020*/ 	.byte	0x00, 0x00, 0x00, 0x00


//--------------------- .nv.info._Z19aten_sigmoid_kernelPfS_ --------------------------
	.section	.nv.info._Z19aten_sigmoid_kernelPfS_,"",@"SHT_CUDA_INFO"
	.sectionflags	@""
	.align	4


	//----- nvinfo : EIATTR_CUDA_API_VERSION
	.align		4
        /*0000*/ 	.byte	0x04, 0x37
        /*0002*/ 	.short	(.L_14 - .L_13)
.L_13:
        /*0004*/ 	.word	0x00000082


	//----- nvinfo : EIATTR_KPARAM_INFO
	.align		4
.L_14:
        /*0008*/ 	.byte	0x04, 0x17
        /*000a*/ 	.short	(.L_16 - .L_15)
.L_15:
        /*000c*/ 	.word	0x00000000
        /*0010*/ 	.short	0x0001
        /*0012*/ 	.short	0x0008
        /*0014*/ 	.byte	0x00, 0xf5, 0x21, 0x00


	//----- nvinfo : EIATTR_KPARAM_INFO
	.align		4
.L_16:
        /*0018*/ 	.byte	0x04, 0x17
        /*001a*/ 	.short	(.L_18 - .L_17)
.L_17:
        /*001c*/ 	.word	0x00000000
        /*0020*/ 	.short	0x0000
        /*0022*/ 	.short	0x0000
        /*0024*/ 	.byte	0x00, 0xf5, 0x21, 0x00


	//----- nvinfo : EIATTR_SPARSE_MMA_MASK
	.align		4
.L_18:
        /*0028*/ 	.byte	0x03, 0x50
        /*002a*/ 	.short	0x0000


	//----- nvinfo : EIATTR_MAXREG_COUNT
	.align		4
        /*002c*/ 	.byte	0x03, 0x1b
        /*002e*/ 	.short	0x00ff


	//----- nvinfo : EIATTR_MERCURY_ISA_VERSION
	.align		4
        /*0030*/ 	.byte	0x03, 0x5f
        /*0032*/ 	.short	0x0101


	//----- nvinfo : EIATTR_VRC_CTA_INIT_COUNT
	.align		4
        /*0034*/ 	.byte	0x02, 0x4a
	.zero		1
	.zero		1


	//----- nvinfo : EIATTR_EXIT_INSTR_OFFSETS
	.align		4
        /*0038*/ 	.byte	0x04, 0x1c
        /*003a*/ 	.short	(.L_20 - .L_19)


	//   ....[0]....
.L_19:
        /*003c*/ 	.word	0x000000b0


	//   ....[1]....
        /*0040*/ 	.word	0x00000540


	//----- nvinfo : EIATTR_CRS_STACK_SIZE
	.align		4
.L_20:
        /*0044*/ 	.byte	0x04, 0x1e
        /*0046*/ 	.short	(.L_22 - .L_21)
.L_21:
        /*0048*/ 	.word	0x00000000


	//----- nvinfo : EIATTR_CBANK_PARAM_SIZE
	.align		4
.L_22:
        /*004c*/ 	.byte	0x03, 0x19
        /*004e*/ 	.short	0x0010


	//----- nvinfo : EIATTR_PARAM_CBANK
	.align		4
        /*0050*/ 	.byte	0x04, 0x0a
        /*0052*/ 	.short	(.L_24 - .L_23)
	.align		4
.L_23:
        /*0054*/ 	.word	index@(.nv.constant0._Z19aten_sigmoid_kernelPfS_)
        /*0058*/ 	.short	0x0380
        /*005a*/ 	.short	0x0010


	//----- nvinfo : EIATTR_SW_WAR
	.align		4
.L_24:
        /*005c*/ 	.byte	0x04, 0x36
        /*005e*/ 	.short	(.L_26 - .L_25)
.L_25:
        /*0060*/ 	.word	0x00000008
.L_26:


//--------------------- .nv.callgraph             --------------------------
	.section	.nv.callgraph,"",@"SHT_CUDA_CALLGRAPH"
	.align	4
	.sectionentsize	8
	.align		4
        /*0000*/ 	.word	0x00000000
	.align		4
        /*0004*/ 	.word	0xffffffff
	.align		4
        /*0008*/ 	.word	0x00000000
	.align		4
        /*000c*/ 	.word	0xfffffffe
	.align		4
        /*0010*/ 	.word	0x00000000
	.align		4
        /*0014*/ 	.word	0xfffffffd
	.align		4
        /*0018*/ 	.word	0x00000000
	.align		4
        /*001c*/ 	.word	0xfffffffc


//--------------------- .nv.constant4             --------------------------
	.section	.nv.constant4,"a",@progbits
	.align	8
	.align		8
.nv.constant4:
        /*0000*/ 	.dword	x
	.align		8
        /*0008*/ 	.dword	t1
	.align		8
        /*0010*/ 	.dword	t2
	.align		8
        /*0018*/ 	.dword	t3
	.align		8
        /*0020*/ 	.dword	result


//--------------------- .text._Z19aten_sigmoid_kernelPfS_ --------------------------
	.section	.text._Z19aten_sigmoid_kernelPfS_,"ax",@progbits
	.align	128
        .global         _Z19aten_sigmoid_kernelPfS_
        .type           _Z19aten_sigmoid_kernelPfS_,@function
        .size           _Z19aten_sigmoid_kernelPfS_,(.L_x_11 - _Z19aten_sigmoid_kernelPfS_)
        .other          _Z19aten_sigmoid_kernelPfS_,@"STO_CUDA_ENTRY STV_DEFAULT"
_Z19aten_sigmoid_kernelPfS_:
.text._Z19aten_sigmoid_kernelPfS_:
[----:B------:R-:W-:Y:S01]  /*0000*/  LDC R1, c[0x0][0x37c] ;  /* 0x0000df00ff017b82 */ /* 0x000fe20000000800 */
[----:B------:R-:W0:Y:S07]  /*0010*/  S2R R3, SR_TID.X ;  /* 0x0000000000037919 */ /* 0x000e2e0000002100 */
[----:B------:R-:W1:Y:S01]  /*0020*/  S2UR UR4, SR_CTAID.Y ;  /* 0x00000000000479c3 */ /* 0x000e620000002600 */
[----:B------:R-:W1:Y:S01]  /*0030*/  LDCU UR5, c[0x0][0x364] ;  /* 0x00006c80ff0577ac */ /* 0x000e620008000800 */
[----:B------:R-:W2:Y:S06]  /*0040*/  S2R R2, SR_TID.Y ;  /* 0x0000000000027919 */ /* 0x000eac0000002200 */
[----:B------:R-:W0:Y:S08]  /*0050*/  S2UR UR6, SR_CTAID.X ;  /* 0x00000000000679c3 */ /* 0x000e300000002500 */
[----:B------:R-:W0:Y:S01]  /*0060*/  LDC R0, c[0x0][0x360] ;  /* 0x0000d800ff007b82 */ /* 0x000e220000000800 */
[----:B-1----:R-:W-:-:S06]  /*0070*/  UIMAD UR4, UR4, UR5, URZ ;  /* 0x00000005040472a4 */ /* 0x002fcc000f8e02ff */
[----:B--2---:R-:W-:Y:S01]  /*0080*/  LOP3.LUT P0, RZ, R2, UR4, RZ, 0xfc, !PT ;  /* 0x0000000402ff7c12 */ /* 0x004fe2000f80fcff */
[----:B0-----:R-:W-:-:S05]  /*0090*/  IMAD R3, R0, UR6, R3 ;  /* 0x0000000600037c24 */ /* 0x001fca000f8e0203 */
[----:B------:R-:W-:-:S13]  /*00a0*/  ISETP.GT.OR P0, PT, R3, 0xfff, P0 ;  /* 0x00000fff0300780c */ /* 0x000fda0000704670 */
[----:B------:R-:W-:Y:S05]  /*00b0*/  @P0 EXIT ;  /* 0x000000000000094d */ /* 0x000fea0003800000 */
[----:B------:R-:W0:Y:S01]  /*00c0*/  LDC.64 R4, c[0x0][0x380] ;  /* 0x0000e000ff047b82 */ /* 0x000e220000000a00 */
[----:B------:R-:W1:Y:S07]  /*00d0*/  LDCU.64 UR4, c[0x0][0x358] ;  /* 0x00006b00ff0477ac */ /* 0x000e6e0008000a00 */
[----:B------:R-:W2:Y:S08]  /*00e0*/  LDC.64 R6, c[0x4][RZ] ;  /* 0x01000000ff067b82 */ /* 0x000eb00000000a00 */
[----:B------:R-:W3:Y:S01]  /*00f0*/  LDC.64 R8, c[0x4][0x8] ;  /* 0x01000200ff087b82 */ /* 0x000ee20000000a00 */
[----:B0-----:R-:W-:-:S07]  /*0100*/  IMAD.WIDE R4, R3, 0x4, R4 ;  /* 0x0000000403047825 */ /* 0x001fce00078e0204 */
[----:B------:R-:W0:Y:S01]  /*0110*/  LDC.64 R10, c[0x4][0x10] ;  /* 0x01000400ff0a7b82 */ /* 0x000e220000000a00 */
[----:B-1----:R-:W4:Y:S01]  /*0120*/  LDG.E R15, desc[UR4][R4.64] ;  /* 0x00000004040f7981 */ /* 0x002f22000c1e1900 */
[----:B------:R-:W-:Y:S01]  /*0130*/  BSSY.RECONVERGENT B0, `(.L_x_0) ;  /* 0x000001d000007945 */ /* 0x000fe20003800200 */
[----:B--2---:R-:W-:-:S05]  /*0140*/  IMAD.WIDE R6, R3, 0x4, R6 ;  /* 0x0000000403067825 */ /* 0x004fca00078e0206 */
[----:B------:R-:W1:Y:S01]  /*0150*/  LDC.64 R12, c[0x4][0x18] ;  /* 0x01000600ff0c7b82 */ /* 0x000e620000000a00 */
[----:B---3--:R-:W-:-:S04]  /*0160*/  IMAD.WIDE R8, R3, 0x4, R8 ;  /* 0x0000000403087825 */ /* 0x008fc800078e0208 */
[----:B0-----:R-:W-:-:S04]  /*0170*/  IMAD.WIDE R10, R3, 0x4, R10 ;  /* 0x00000004030a7825 */ /* 0x001fc800078e020a */
[----:B-1----:R-:W-:-:S04]  /*0180*/  IMAD.WIDE R12, R3, 0x4, R12 ;  /* 0x00000004030c7825 */ /* 0x002fc800078e020c */
[C---:B----4-:R-:W-:Y:S01]  /*0190*/  FMUL R0, R15.reuse, -1.4426950216293334961 ;  /* 0xbfb8aa3b0f007820 */ /* 0x050fe20000400000 */
[----:B------:R-:W-:Y:S01]  /*01a0*/  FADD R21, -R15, -RZ ;  /* 0x800000ff0f157221 */ /* 0x000fe20000000100 */
[----:B------:R0:W-:Y:S03]  /*01b0*/  STG.E desc[UR4][R6.64], R15 ;  /* 0x0000000f06007986 */ /* 0x0001e6000c101904 */
[----:B------:R-:W-:Y:S01]  /*01c0*/  FSETP.GEU.AND P0, PT, R0, -126, PT ;  /* 0xc2fc00000000780b */ /* 0x000fe20003f0e000 */
[----:B------:R0:W-:-:S12]  /*01d0*/  STG.E desc[UR4][R8.64], R21 ;  /* 0x0000001508007986 */ /* 0x0001d8000c101904 */
[----:B------:R-:W-:-:S04]  /*01e0*/  @!P0 FMUL R0, R0, 0.5 ;  /* 0x3f00000000008820 */ /* 0x000fc80000400000 */
[----:B------:R-:W1:Y:S02]  /*01f0*/  MUFU.EX2 R17, R0 ;  /* 0x0000000000117308 */ /* 0x000e640000000800 */
[----:B-1----:R-:W-:-:S04]  /*0200*/  @!P0 FMUL R17, R17, R17 ;  /* 0x0000001111118220 */ /* 0x002fc80000400000 */
[----:B------:R-:W-:Y:S01]  /*0210*/  FADD R19, R17, 1 ;  /* 0x3f80000011137421 */ /* 0x000fe20000000000 */
[----:B------:R0:W-:Y:S04]  /*0220*/  STG.E desc[UR4][R10.64], R17 ;  /* 0x000000110a007986 */ /* 0x0001e8000c101904 */
[----:B------:R-:W-:Y:S01]  /*0230*/  IADD3 R0, PT, PT, R19, 0x1800000, RZ ;  /* 0x0180000013007810 */ /* 0x000fe20007ffe0ff */
[----:B------:R0:W-:Y:S03]  /*0240*/  STG.E desc[UR4][R12.64], R19 ;  /* 0x000000130c007986 */ /* 0x0001e6000c101904 */
[----:B------:R-:W-:-:S04]  /*0250*/  LOP3.LUT R0, R0, 0x7f800000, RZ, 0xc0, !PT ;  /* 0x7f80000000007812 */ /* 0x000fc800078ec0ff */
[----:B------:R-:W-:-:S13]  /*0260*/  ISETP.GT.U32.AND P0, PT, R0, 0x1ffffff, PT ;  /* 0x01ffffff0000780c */ /* 0x000fda0003f04070 */
[----:B0-----:R-:W-:Y:S05]  /*0270*/  @P0 BRA `(.L_x_1) ;  /* 0x0000000000100947 */ /* 0x001fea0003800000 */
[----:B------:R-:W-:Y:S01]  /*0280*/  IMAD.MOV.U32 R0, RZ, RZ, R19 ;  /* 0x000000ffff007224 */ /* 0x000fe200078e0013 */
[----:B------:R-:W-:-:S07]  /*0290*/  MOV R18, 0x2b0 ;  /* 0x000002b000127802 */ /* 0x000fce0000000f00 */
[----:B------:R-:W-:Y:S05]  /*02a0*/  CALL.REL.NOINC `($__internal_0_$__cuda_sm20_rcp_rn_f32_slowpath) ;  /* 0x0000000000a87944 */ /* 0x000fea0003c00000 */
[----:B------:R-:W-:Y:S05]  /*02b0*/  BRA `(.L_x_2) ;  /* 0x0000000000107947 */ /* 0x000fea0003800000 */
.L_x_1:
[----:B------:R-:W0:Y:S02]  /*02c0*/  MUFU.RCP R0, R19 ;  /* 0x0000001300007308 */ /* 0x000e240000001000 */
[----:B0-----:R-:W-:-:S04]  /*02d0*/  FFMA R2, R19, R0, -1 ;  /* 0xbf80000013027423 */ /* 0x001fc80000000000 */
[----:B------:R-:W-:-:S04]  /*02e0*/  FADD.FTZ R21, -R2, -RZ ;  /* 0x800000ff02157221 */ /* 0x000fc80000010100 */
[----:B------:R-:W-:-:S07]  /*02f0*/  FFMA R21, R0, R21, R0 ;  /* 0x0000001500157223 */ /* 0x000fce0000000000 */
.L_x_2:
[----:B------:R-:W-:Y:S05]  /*0300*/  BSYNC.RECONVERGENT B0 ;  /* 0x0000000000007941 */ /* 0x000fea0003800200 */
.L_x_0:
[----:B------:R-:W0:Y:S08]  /*0310*/  LDC.64 R14, c[0x4][0x20] ;  /* 0x01000800ff0e7b82 */ /* 0x000e300000000a00 */
[----:B------:R-:W1:Y:S01]  /*0320*/  LDC.64 R16, c[0x0][0x388] ;  /* 0x0000e200ff107b82 */ /* 0x000e620000000a00 */
[----:B0-----:R-:W-:-:S05]  /*0330*/  IMAD.WIDE R14, R3, 0x4, R14 ;  /* 0x00000004030e7825 */ /* 0x001fca00078e020e */
[----:B------:R0:W-:Y:S01]  /*0340*/  STG.E desc[UR4][R14.64], R21 ;  /* 0x000000150e007986 */ /* 0x0001e2000c101904 */
[----:B-1----:R-:W-:-:S05]  /*0350*/  IMAD.WIDE R16, R3, 0x4, R16 ;  /* 0x0000000403107825 */ /* 0x002fca00078e0210 */
[----:B------:R0:W-:Y:S04]  /*0360*/  STG.E desc[UR4][R16.64], R21 ;  /* 0x0000001510007986 */ /* 0x0001e8000c101904 */
[----:B------:R-:W2:Y:S01]  /*0370*/  LDG.E R5, desc[UR4][R4.64] ;  /* 0x0000000404057981 */ /* 0x000ea2000c1e1900 */
[----:B------:R-:W-:Y:S01]  /*0380*/  BSSY.RECONVERGENT B0, `(.L_x_3) ;  /* 0x0000019000007945 */ /* 0x000fe20003800200 */
[C---:B--2---:R-:W-:Y:S01]  /*0390*/  FMUL R0, R5.reuse, -1.4426950216293334961 ;  /* 0xbfb8aa3b05007820 */ /* 0x044fe20000400000 */
        /* <DEDUP_REMOVED lines=17> */
[----:B------:R-:W-:Y:S01]  /*04b0*/  MOV R3, R21 ;  /* 0x0000001500037202 */ /* 0x000fe20000000f00 */
[----:B------:R-:W-:Y:S06]  /*04c0*/  BRA `(.L_x_5) ;  /* 0x0000000000107947 */ /* 0x000fec0003800000 */
.L_x_4:
[----:B------:R-:W0:Y:S02]  /*04d0*/  MUFU.RCP R0, R19 ;  /* 0x0000001300007308 */ /* 0x000e240000001000 */
[----:B0-----:R-:W-:-:S04]  /*04e0*/  FFMA R2, R19, R0, -1 ;  /* 0xbf80000013027423 */ /* 0x001fc80000000000 */
[----:B------:R-:W-:-:S04]  /*04f0*/  FADD.FTZ R3, -R2, -RZ ;  /* 0x800000ff02037221 */ /* 0x000fc80000010100 */
[----:B------:R-:W-:-:S07]  /*0500*/  FFMA R3, R0, R3, R0 ;  /* 0x0000000300037223 */ /* 0x000fce0000000000 */
.L_x_5:
[----:B------:R-:W-:Y:S05]  /*0510*/  BSYNC.RECONVERGENT B0 ;  /* 0x0000000000007941 */ /* 0x000fea0003800200 */
.L_x_3:
[----:B------:R-:W-:Y:S04]  /*0520*/  STG.E desc[UR4][R14.64], R3 ;  /* 0x000000030e007986 */ /* 0x000fe8000c101904 */
[----:B------:R-:W-:Y:S01]  /*0530*/  STG.E desc[UR4][R16.64], R3 ;  /* 0x0000000310007986 */ /* 0x000fe2000c101904 */
[----:B------:R-:W-:Y:S05]  /*0540*/  EXIT ;  /* 0x000000000000794d */ /* 0x000fea0003800000 */
        .weak           $__internal_0_$__cuda_sm20_rcp_rn_f32_slowpath
        .type           $__internal_0_$__cuda_sm20_rcp_rn_f32_slowpath,@function
        .size           $__internal_0_$__cuda_sm20_rcp_rn_f32_slowpath,(.L_x_11 - $__internal_0_$__cuda_sm20_rcp_rn_f32_slowpath)
$__internal_0_$__cuda_sm20_rcp_rn_f32_slowpath:
[----:B------:R-:W-:Y:S01]  /*0550*/  IMAD.SHL.U32 R2, R0, 0x2, RZ ;  /* 0x0000000200027824 */ /* 0x000fe200078e00ff */
[----:B------:R-:W-:Y:S04]  /*0560*/  BSSY.RECONVERGENT B1, `(.L_x_6) ;  /* 0x0000030000017945 */ /* 0x000fe80003800200 */
[----:B------:R-:W-:-:S04]  /*0570*/  SHF.R.U32.HI R2, RZ, 0x18, R2 ;  /* 0x00000018ff027819 */ /* 0x000fc80000011602 */
[----:B------:R-:W-:-:S13]  /*0580*/  ISETP.NE.U32.AND P0, PT, R2, RZ, PT ;  /* 0x000000ff0200720c */ /* 0x000fda0003f05070 */
[----:B------:R-:W-:Y:S05]  /*0590*/  @P0 BRA `(.L_x_7) ;  /* 0x0000000000280947 */ /* 0x000fea0003800000 */
[----:B------:R-:W-:-:S04]  /*05a0*/  SHF.L.U32 R2, R0, 0x1, RZ ;  /* 0x0000000100027819 */ /* 0x000fc800000006ff */
[----:B------:R-:W-:-:S13]  /*05b0*/  ISETP.NE.AND P0, PT, R2, RZ, PT ;  /* 0x000000ff0200720c */ /* 0x000fda0003f05270 */
[----:B------:R-:W-:Y:S01]  /*05c0*/  @P0 FFMA R20, R0, 1.84467440737095516160e+19, RZ ;  /* 0x5f80000000140823 */ /* 0x000fe200000000ff */
[----:B------:R-:W-:Y:S08]  /*05d0*/  @!P0 MUFU.RCP R19, R0 ;  /* 0x0000000000138308 */ /* 0x000ff00000001000 */
[----:B------:R-:W0:Y:S02]  /*05e0*/  @P0 MUFU.RCP R21, R20 ;  /* 0x0000001400150308 */ /* 0x000e240000001000 */
[----:B0-----:R-:W-:-:S04]  /*05f0*/  @P0 FFMA R2, R20, R21, -1 ;  /* 0xbf80000014020423 */ /* 0x001fc80000000015 */
[----:B------:R-:W-:-:S04]  /*0600*/  @P0 FADD.FTZ R2, -R2, -RZ ;  /* 0x800000ff02020221 */ /* 0x000fc80000010100 */
[----:B------:R-:W-:-:S04]  /*0610*/  @P0 FFMA R2, R21, R2, R21 ;  /* 0x0000000215020223 */ /* 0x000fc80000000015 */
[----:B------:R-:W-:Y:S01]  /*0620*/  @P0 FFMA R19, R2, 1.84467440737095516160e+19, RZ ;  /* 0x5f80000002130823 */ /* 0x000fe200000000ff */
[----:B------:R-:W-:Y:S06]  /*0630*/  BRA `(.L_x_8) ;  /* 0x0000000000887947 */ /* 0x000fec0003800000 */
.L_x_7:
[----:B------:R-:W-:-:S05]  /*0640*/  VIADD R19, R2, 0xffffff03 ;  /* 0xffffff0302137836 */ /* 0x000fca0000000000 */
[----:B------:R-:W-:-:S13]  /*0650*/  ISETP.GT.U32.AND P0, PT, R19, 0x1, PT ;  /* 0x000000011300780c */ /* 0x000fda0003f04070 */
[----:B------:R-:W-:Y:S05]  /*0660*/  @P0 BRA `(.L_x_9) ;  /* 0x0000000000780947 */ /* 0x000fea0003800000 */
[----:B------:R-:W-:Y:S01]  /*0670*/  LOP3.LUT R20, R0, 0x7fffff, RZ, 0xc0, !PT ;  /* 0x007fffff00147812 */ /* 0x000fe200078ec0ff */
[----:B------:R-:W-:-:S03]  /*0680*/  HFMA2 R24, -RZ, RZ, 0, 1.78813934326171875e-07 ;  /* 0x00000003ff187431 */ /* 0x000fc600000001ff */
[----:B------:R-:W-:-:S04]  /*0690*/  LOP3.LUT R20, R20, 0x3f800000, RZ, 0xfc, !PT ;  /* 0x3f80000014147812 */ /* 0x000fc800078efcff */
[----:B------:R-:W0:Y:S01]  /*06a0*/  MUFU.RCP R21, R20 ;  /* 0x0000001400157308 */ /* 0x000e220000001000 */
[----:B------:R-:W-:Y:S01]  /*06b0*/  SHF.L.U32 R25, R24, R19, RZ ;  /* 0x0000001318197219 */ /* 0x000fe200000006ff */
[----:B0-----:R-:W-:-:S04]  /*06c0*/  FFMA R22, R20, R21, -1 ;  /* 0xbf80000014167423 */ /* 0x001fc80000000015 */
[----:B------:R-:W-:-:S04]  /*06d0*/  FADD.FTZ R22, -R22, -RZ ;  /* 0x800000ff16167221 */ /* 0x000fc80000010100 */
[CCC-:B------:R-:W-:Y:S01]  /*06e0*/  FFMA.RM R23, R21.reuse, R22.reuse, R21.reuse ;  /* 0x0000001615177223 */ /* 0x1c0fe20000004015 */
[----:B------:R-:W-:-:S04]  /*06f0*/  FFMA.RP R22, R21, R22, R21 ;  /* 0x0000001615167223 */ /* 0x000fc80000008015 */
[C---:B------:R-:W-:Y:S02]  /*0700*/  LOP3.LUT R21, R23.reuse, 0x7fffff, RZ, 0xc0, !PT ;  /* 0x007fffff17157812 */ /* 0x040fe400078ec0ff */
[----:B------:R-:W-:Y:S02]  /*0710*/  FSETP.NEU.FTZ.AND P0, PT, R23, R22, PT ;  /* 0x000000161700720b */ /* 0x000fe40003f1d000 */
[----:B------:R-:W-:Y:S02]  /*0720*/  LOP3.LUT R22, R21, 0x800000, RZ, 0xfc, !PT ;  /* 0x0080000015167812 */ /* 0x000fe400078efcff */
[----:B------:R-:W-:Y:S02]  /*0730*/  SEL R21, RZ, 0xffffffff, !P0 ;  /* 0xffffffffff157807 */ /* 0x000fe40004000000 */
[----:B------:R-:W-:-:S03]  /*0740*/  LOP3.LUT R20, R25, R22, RZ, 0xc0, !PT ;  /* 0x0000001619147212 */ /* 0x000fc600078ec0ff */
[----:B------:R-:W-:Y:S01]  /*0750*/  IMAD.MOV R21, RZ, RZ, -R21 ;  /* 0x000000ffff157224 */ /* 0x000fe200078e0a15 */
[----:B------:R-:W-:-:S04]  /*0760*/  SHF.R.U32.HI R20, RZ, R19, R20 ;  /* 0x00000013ff147219 */ /* 0x000fc80000011614 */
[----:B------:R-:W-:Y:S02]  /*0770*/  LOP3.LUT P1, RZ, R21, R19, R22, 0xf8, !PT ;  /* 0x0000001315ff7212 */ /* 0x000fe4000782f816 */
[C---:B------:R-:W-:Y:S02]  /*0780*/  LOP3.LUT P0, RZ, R20.reuse, 0x1, RZ, 0xc0, !PT ;  /* 0x0000000114ff7812 */ /* 0x040fe4000780c0ff */
[----:B------:R-:W-:-:S04]  /*0790*/  LOP3.LUT P2, RZ, R20, 0x2, RZ, 0xc0, !PT ;  /* 0x0000000214ff7812 */ /* 0x000fc8000784c0ff */
[----:B------:R-:W-:Y:S02]  /*07a0*/  PLOP3.LUT P0, PT, P0, P1, P2, 0xe0, 0x0 ;  /* 0x000000000000781c */ /* 0x000fe40000703c20 */
[----:B------:R-:W-:Y:S02]  /*07b0*/  LOP3.LUT P1, RZ, R0, 0x7fffff, RZ, 0xc0, !PT ;  /* 0x007fffff00ff7812 */ /* 0x000fe4000782c0ff */
[----:B------:R-:W-:-:S04]  /*07c0*/  SEL R19, RZ, 0x1, !P0 ;  /* 0x00000001ff137807 */ /* 0x000fc80004000000 */
[----:B------:R-:W-:-:S04]  /*07d0*/  IADD3 R19, PT, PT, -R19, RZ, RZ ;  /* 0x000000ff13137210 */ /* 0x000fc80007ffe1ff */
[----:B------:R-:W-:Y:S01]  /*07e0*/  ISETP.GE.AND P0, PT, R19, RZ, PT ;  /* 0x000000ff1300720c */ /* 0x000fe20003f06270 */
[----:B------:R-:W-:-:S05]  /*07f0*/  VIADD R19, R2, 0xffffff04 ;  /* 0xffffff0402137836 */ /* 0x000fca0000000000 */
[----:B------:R-:W-:-:S07]  /*0800*/  SHF.R.U32.HI R19, RZ, R19, R22 ;  /* 0x00000013ff137219 */ /* 0x000fce0000011616 */
[----:B------:R-:W-:-:S05]  /*0810*/  @!P0 IADD3 R19, PT, PT, R19, 0x1, RZ ;  /* 0x0000000113138810 */ /* 0x000fca0007ffe0ff */
[----:B------:R-:W-:-:S05]  /*0820*/  @!P1 IMAD.SHL.U32 R19, R19, 0x2, RZ ;  /* 0x0000000213139824 */ /* 0x000fca00078e00ff */
[----:B------:R-:W-:Y:S01]  /*0830*/  LOP3.LUT R19, R19, 0x80000000, R0, 0xf8, !PT ;  /* 0x8000000013137812 */ /* 0x000fe200078ef800 */
[----:B------:R-:W-:Y:S06]  /*0840*/  BRA `(.L_x_8) ;  /* 0x0000000000047947 */ /* 0x000fec0003800000 */
.L_x_9:
[----:B------:R0:W1:Y:S02]  /*0850*/  MUFU.RCP R19, R0 ;  /* 0x0000000000137308 */ /* 0x0000640000001000 */
.L_x_8:
[----:B------:R-:W-:Y:S05]  /*0860*/  BSYNC.RECONVERGENT B1 ;  /* 0x0000000000017941 */ /* 0x000fea0003800200 */
.L_x_6:
[----:B-1----:R-:W-:Y:S01]  /*0870*/  MOV R21, R19 ;  /* 0x0000001300157202 */ /* 0x002fe20000000f00 */
[----:B------:R-:W-:-:S04]  /*0880*/  HFMA2 R19, -RZ, RZ, 0, 0 ;  /* 0x00000000ff137431 */ /* 0x000fc800000001ff */
[----:B0-----:R-:W-:Y:S05]  /*0890*/  RET.REL.NODEC R18 `(_Z19aten_sigmoid_kernelPfS_) ;  /* 0xfffffff412d87950 */ /* 0x001fea0003c3ffff */
.L_x_10:
[----:B------:R-:W-:-:S00]  /*08a0*/  BRA `(.L_x_10) ;  /* 0xfffffffc00fc7947 */ /* 0x000fc0000383ffff */
[----:B------:R-:W-:-:S00]  /*08b0*/  NOP ;  /* 0x0000000000007918 */ /* 0x000fc00000000000 */
        /* <DEDUP_REMOVED lines=12> */
.L_x_11:


//--------------------- .nv.shared.reserved.0     --------------------------
	.section	.nv.shared.reserved.0,"aw",@nobits
	.weak		__nv_reservedSMEM_offset_0_alias
	.size		__nv_reservedSMEM_offset_0_alias, 0, 64
	.other		__nv_reservedSMEM_offset_0_alias,@"STO_CUDA_RESERVED_SHARED STV_DEFAULT"
__nv_reservedSMEM_offset_0_alias:
	.zero		0
	.zero		64


//--------------------- .nv.global                --------------------------
	.section	.nv.global,"aw",@nobits
	.align	4
.nv.global:
	.type		x,@object
	.size		x,(result - x)
x:
	.zero		16384
	.type		result,@object
	.size		result,(t2 - result)
result:
	.zero		16384
	.type		t2,@object
	.size		t2,(t3 - t2)
t2:
	.zero		16384
	.type		t3,@object
	.size		t3,(t1 - t3)
t3:
	.zero		16384
	.type		t1,@object
	.size		t1,(.L_1 - t1)
t1:
	.zero		16384
.L_1:


//--------------------- .nv.constant0._Z19aten_sigmoid_kernelPfS_ --------------------------
	.section	.nv.constant0._Z19aten_sigmoid_kernelPfS_,"a",@progbits
	.sectionflags	@""
	.align	4
.nv.constant0._Z19aten_sigmoid_kernelPfS_:
	.zero		912


//--------------------- SYMBOLS --------------------------

	.type		.nv.reservedSmem.offset0,@object
	.size		.nv.reservedSmem.offset0,0x4
